//
// Generated by NVIDIA NVVM Compiler
//
// Compiler Build ID: CL-36424714
// Cuda compilation tools, release 13.0, V13.0.88
// Based on NVVM 20.0.0
//

.version 9.0
.target sm_100
.address_size 64

	// .globl	_Z6vecAddPdS_S_j

.visible .entry _Z6vecAddPdS_S_j(
	.param .u64 .ptr .align 1 _Z6vecAddPdS_S_j_param_0,
	.param .u64 .ptr .align 1 _Z6vecAddPdS_S_j_param_1,
	.param .u64 .ptr .align 1 _Z6vecAddPdS_S_j_param_2,
	.param .u32 _Z6vecAddPdS_S_j_param_3
)
{
	.reg .pred 	%p<2>;
	.reg .b32 	%r<6>;
	.reg .b64 	%rd<11>;
	.reg .b64 	%fd<4>;

	ld.param.u64 	%rd1, [_Z6vecAddPdS_S_j_param_0];
	ld.param.u64 	%rd2, [_Z6vecAddPdS_S_j_param_1];
	ld.param.u64 	%rd3, [_Z6vecAddPdS_S_j_param_2];
	ld.param.u32 	%r2, [_Z6vecAddPdS_S_j_param_3];
	mov.u32 	%r3, %tid.x;
	mov.u32 	%r4, %ntid.x;
	mov.u32 	%r5, %ctaid.x;
	mad.lo.s32 	%r1, %r4, %r5, %r3;
	setp.ge.u32 	%p1, %r1, %r2;
	@%p1 bra 	$L__BB0_2;
	cvta.to.global.u64 	%rd4, %rd1;
	cvta.to.global.u64 	%rd5, %rd2;
	cvta.to.global.u64 	%rd6, %rd3;
	mul.wide.u32 	%rd7, %r1, 8;
	add.s64 	%rd8, %rd4, %rd7;
	ld.global.f64 	%fd1, [%rd8];
	add.s64 	%rd9, %rd5, %rd7;
	ld.global.f64 	%fd2, [%rd9];
	add.f64 	%fd3, %fd1, %fd2;
	add.s64 	%rd10, %rd6, %rd7;
	st.global.f64 	[%rd10], %fd3;
$L__BB0_2:
	ret;

}


// ===== COMPILED SASS (sm_100) =====

	.target	sm_100

	.elftype	@"ET_EXEC"


//--------------------- .note.nv.tkinfo           --------------------------
	.section	.note.nv.tkinfo,"",@"SHT_NOTE"
	.sectionflags	@"SHF_NOTE_NV_TKINFO"
	.tkinfo
        /*0018*/ 	.word	0x00000002
        /*0030*/ 	.string	""
        /*0030*/ 	.string	"ptxas"
        /*0030*/ 	.string	"Cuda compilation tools, release 13.0, V13.0.88"
        /*0030*/ 	.string	"Build cuda_13.0.r13.0/compiler.36424714_0"
        /*0030*/ 	.string	"-arch sm_100 -m 64 "



//--------------------- .note.nv.cuinfo           --------------------------
	.section	.note.nv.cuinfo,"",@"SHT_NOTE"
	.sectionflags	@"SHF_NOTE_NV_CUINFO"
        /*0018*/ 	.short	0x0002
        /*001a*/ 	.short	0x0064
        /*001c*/ 	.short	0x0082
	.zero		2


//--------------------- .nv.info                  --------------------------
	.section	.nv.info,"",@"SHT_CUDA_INFO"
	.align	4


	//----- nvinfo : EIATTR_REGCOUNT
	.align		4
        /*0000*/ 	.byte	0x04, 0x2f
        /*0002*/ 	.short	(.L_1 - .L_0)
	.align		4
.L_0:
        /*0004*/ 	.word	index@(_Z6vecAddPdS_S_j)
        /*0008*/ 	.word	0x0000000e


	//----- nvinfo : EIATTR_FRAME_SIZE
	.align		4
.L_1:
        /*000c*/ 	.byte	0x04, 0x11
        /*000e*/ 	.short	(.L_3 - .L_2)
	.align		4
.L_2:
        /*0010*/ 	.word	index@(_Z6vecAddPdS_S_j)
        /*0014*/ 	.word	0x00000000


	//----- nvinfo : EIATTR_MIN_STACK_SIZE
	.align		4
.L_3:
        /*0018*/ 	.byte	0x04, 0x12
        /*001a*/ 	.short	(.L_5 - .L_4)
	.align		4
.L_4:
        /*001c*/ 	.word	index@(_Z6vecAddPdS_S_j)
        /*0020*/ 	.word	0x00000000
.L_5:


//--------------------- .nv.compat                --------------------------
	.section	.nv.compat,"",@"SHT_CUDA_COMPAT_INFO"
	.align	4
        /*0000*/ 	.byte	0x02, 0x09, 0x00, 0x00, 0x02, 0x02, 0x01, 0x00, 0x02, 0x05, 0x05, 0x00, 0x03, 0x07, 0x01, 0x01
        /*0010*/ 	.byte	0x02, 0x03, 0x00, 0x00, 0x02, 0x06, 0x01, 0x00, 0x04, 0x0b, 0x08, 0x00, 0x01, 0x00, 0x00, 0x00
        /*0020*/ 	.byte	0x00, 0x00, 0x00, 0x00


//--------------------- .nv.info._Z6vecAddPdS_S_j --------------------------
	.section	.nv.info._Z6vecAddPdS_S_j,"",@"SHT_CUDA_INFO"
	.sectionflags	@""
	.align	4


	//----- nvinfo : EIATTR_CUDA_API_VERSION
	.align		4
        /*0000*/ 	.byte	0x04, 0x37
        /*0002*/ 	.short	(.L_7 - .L_6)
.L_6:
        /*0004*/ 	.word	0x00000082


	//----- nvinfo : EIATTR_KPARAM_INFO
	.align		4
.L_7:
        /*0008*/ 	.byte	0x04, 0x17
        /*000a*/ 	.short	(.L_9 - .L_8)
.L_8:
        /*000c*/ 	.word	0x00000000
        /*0010*/ 	.short	0x0003
        /*0012*/ 	.short	0x0018
        /*0014*/ 	.byte	0x00, 0xf0, 0x11, 0x00


	//----- nvinfo : EIATTR_KPARAM_INFO
	.align		4
.L_9:
        /*0018*/ 	.byte	0x04, 0x17
        /*001a*/ 	.short	(.L_11 - .L_10)
.L_10:
        /*001c*/ 	.word	0x00000000
        /*0020*/ 	.short	0x0002
        /*0022*/ 	.short	0x0010
        /*0024*/ 	.byte	0x00, 0xf5, 0x21, 0x00


	//----- nvinfo : EIATTR_KPARAM_INFO
	.align		4
.L_11:
        /*0028*/ 	.byte	0x04, 0x17
        /*002a*/ 	.short	(.L_13 - .L_12)
.L_12:
        /*002c*/ 	.word	0x00000000
        /*0030*/ 	.short	0x0001
        /*0032*/ 	.short	0x0008
        /*0034*/ 	.byte	0x00, 0xf5, 0x21, 0x00


	//----- nvinfo : EIATTR_KPARAM_INFO
	.align		4
.L_13:
        /*0038*/ 	.byte	0x04, 0x17
        /*003a*/ 	.short	(.L_15 - .L_14)
.L_14:
        /*003c*/ 	.word	0x00000000
        /*0040*/ 	.short	0x0000
        /*0042*/ 	.short	0x0000
        /*0044*/ 	.byte	0x00, 0xf5, 0x21, 0x00


	//----- nvinfo : EIATTR_SPARSE_MMA_MASK
	.align		4
.L_15:
        /*0048*/ 	.byte	0x03, 0x50
        /*004a*/ 	.short	0x0000


	//----- nvinfo : EIATTR_MAXREG_COUNT
	.align		4
        /*004c*/ 	.byte	0x03, 0x1b
        /*004e*/ 	.short	0x00ff


	//----- nvinfo : EIATTR_MERCURY_ISA_VERSION
	.align		4
        /*0050*/ 	.byte	0x03, 0x5f
        /*0052*/ 	.short	0x0101


	//----- nvinfo : EIATTR_VRC_CTA_INIT_COUNT
	.align		4
        /*0054*/ 	.byte	0x02, 0x4a
	.zero		1
	.zero		1


	//----- nvinfo : EIATTR_EXIT_INSTR_OFFSETS
	.align		4
        /*0058*/ 	.byte	0x04, 0x1c
        /*005a*/ 	.short	(.L_17 - .L_16)


	//   ....[0]....
.L_16:
        /*005c*/ 	.word	0x00000070


	//   ....[1]....
        /*0060*/ 	.word	0x00000130


	//----- nvinfo : EIATTR_CBANK_PARAM_SIZE
	.align		4
.L_17:
        /*0064*/ 	.byte	0x03, 0x19
        /*0066*/ 	.short	0x001c


	//----- nvinfo : EIATTR_PARAM_CBANK
	.align		4
        /*0068*/ 	.byte	0x04, 0x0a
        /*006a*/ 	.short	(.L_19 - .L_18)
	.align		4
.L_18:
        /*006c*/ 	.word	index@(.nv.constant0._Z6vecAddPdS_S_j)
        /*0070*/ 	.short	0x0380
        /*0072*/ 	.short	0x001c


	//----- nvinfo : EIATTR_SW_WAR
	.align		4
.L_19:
        /*0074*/ 	.byte	0x04, 0x36
        /*0076*/ 	.short	(.L_21 - .L_20)
.L_20:
        /*0078*/ 	.word	0x00000008
.L_21:


//--------------------- .nv.callgraph             --------------------------
	.section	.nv.callgraph,"",@"SHT_CUDA_CALLGRAPH"
	.align	4
	.sectionentsize	8
	.align		4
        /*0000*/ 	.word	0x00000000
	.align		4
        /*0004*/ 	.word	0xffffffff
	.align		4
        /*0008*/ 	.word	0x00000000
	.align		4
        /*000c*/ 	.word	0xfffffffe
	.align		4
        /*0010*/ 	.word	0x00000000
	.align		4
        /*0014*/ 	.word	0xfffffffd
	.align		4
        /*0018*/ 	.word	0x00000000
	.align		4
        /*001c*/ 	.word	0xfffffffc


//--------------------- .text._Z6vecAddPdS_S_j    --------------------------
	.section	.text._Z6vecAddPdS_S_j,"ax",@progbits
	.align	128
        .global         _Z6vecAddPdS_S_j
        .type           _Z6vecAddPdS_S_j,@function
        .size           _Z6vecAddPdS_S_j,(.L_x_1 - _Z6vecAddPdS_S_j)
        .other          _Z6vecAddPdS_S_j,@"STO_CUDA_ENTRY STV_DEFAULT"
_Z6vecAddPdS_S_j:
.text._Z6vecAddPdS_S_j:
[----:B------:R-:W-:Y:S01]  /*0000*/  LDC R1, c[0x0][0x37c] ;  /* 0x0000df00ff017b82 */ /* 0x000fe20000000800 */
[----:B------:R-:W0:Y:S01]  /*0010*/  S2R R11, SR_TID.X ;  /* 0x00000000000b7919 */ /* 0x000e220000002100 */
[----:B------:R-:W0:Y:S01]  /*0020*/  LDCU UR4, c[0x0][0x360] ;  /* 0x00006c00ff0477ac */ /* 0x000e220008000800 */
[----:B------:R-:W0:Y:S01]  /*0030*/  S2R R0, SR_CTAID.X ;  /* 0x0000000000007919 */ /* 0x000e220000002500 */
[----:B------:R-:W1:Y:S01]  /*0040*/  LDCU UR5, c[0x0][0x398] ;  /* 0x00007300ff0577ac */ /* 0x000e620008000800 */
[----:B0-----:R-:W-:-:S05]  /*0050*/  IMAD R11, R0, UR4, R11 ;  /* 0x00000004000b7c24 */ /* 0x001fca000f8e020b */
[----:B-1----:R-:W-:-:S13]  /*0060*/  ISETP.GE.U32.AND P0, PT, R11, UR5, PT ;  /* 0x000000050b007c0c */ /* 0x002fda000bf06070 */
[----:B------:R-:W-:Y:S05]  /*0070*/  @P0 EXIT ;  /* 0x000000000000094d */ /* 0x000fea0003800000 */
[----:B------:R-:W0:Y:S01]  /*0080*/  LDC.64 R2, c[0x0][0x380] ;  /* 0x0000e000ff027b82 */ /* 0x000e220000000a00 */
[----:B------:R-:W1:Y:S07]  /*0090*/  LDCU.64 UR4, c[0x0][0x358] ;  /* 0x00006b00ff0477ac */ /* 0x000e6e0008000a00 */
[----:B------:R-:W2:Y:S08]  /*00a0*/  LDC.64 R4, c[0x0][0x388] ;  /* 0x0000e200ff047b82 */ /* 0x000eb00000000a00 */
[----:B------:R-:W3:Y:S01]  /*00b0*/  LDC.64 R8, c[0x0][0x390] ;  /* 0x0000e400ff087b82 */ /* 0x000ee20000000a00 */
[----:B0-----:R-:W-:-:S06]  /*00c0*/  IMAD.WIDE.U32 R2, R11, 0x8, R2 ;  /* 0x000000080b027825 */ /* 0x001fcc00078e0002 */
[----:B-1----:R-:W4:Y:S01]  /*00d0*/  LDG.E.64 R2, desc[UR4][R2.64] ;  /* 0x0000000402027981 */ /* 0x002f22000c1e1b00 */
[----:B--2---:R-:W-:-:S06]  /*00e0*/  IMAD.WIDE.U32 R4, R11, 0x8, R4 ;  /* 0x000000080b047825 */ /* 0x004fcc00078e0004 */
[----:B------:R-:W4:Y:S01]  /*00f0*/  LDG.E.64 R4, desc[UR4][R4.64] ;  /* 0x0000000404047981 */ /* 0x000f22000c1e1b00 */
[----:B---3--:R-:W-:Y:S01]  /*0100*/  IMAD.WIDE.U32 R8, R11, 0x8, R8 ;  /* 0x000000080b087825 */ /* 0x008fe200078e0008 */
[----:B----4-:R-:W-:-:S07]  /*0110*/  DADD R6, R2, R4 ;  /* 0x0000000002067229 */ /* 0x010fce0000000004 */
[----:B------:R-:W-:Y:S01]  /*0120*/  STG.E.64 desc[UR4][R8.64], R6 ;  /* 0x0000000608007986 */ /* 0x000fe2000c101b04 */
[----:B------:R-:W-:Y:S05]  /*0130*/  EXIT ;  /* 0x000000000000794d */ /* 0x000fea0003800000 */
.L_x_0:
[----:B------:R-:W-:-:S00]  /*0140*/  BRA `(.L_x_0) ;  /* 0xfffffffc00fc7947 */ /* 0x000fc0000383ffff */
[----:B------:R-:W-:-:S00]  /*0150*/  NOP ;  /* 0x0000000000007918 */ /* 0x000fc00000000000 */
        /* <DEDUP_REMOVED lines=10> */
.L_x_1:


//--------------------- .nv.shared.reserved.0     --------------------------
	.section	.nv.shared.reserved.0,"aw",@nobits
	.weak		__nv_reservedSMEM_offset_0_alias
	.size		__nv_reservedSMEM_offset_0_alias, 0, 64
	.other		__nv_reservedSMEM_offset_0_alias,@"STO_CUDA_RESERVED_SHARED STV_DEFAULT"
__nv_reservedSMEM_offset_0_alias:
	.zero		0
	.zero		64


//--------------------- .nv.constant0._Z6vecAddPdS_S_j --------------------------
	.section	.nv.constant0._Z6vecAddPdS_S_j,"a",@progbits
	.sectionflags	@""
	.align	4
.nv.constant0._Z6vecAddPdS_S_j:
	.zero		924


//--------------------- SYMBOLS --------------------------

	.type		.nv.reservedSmem.offset0,@object
	.size		.nv.reservedSmem.offset0,0x4
